//
// Generated by NVIDIA NVVM Compiler
//
// Compiler Build ID: CL-36424714
// Cuda compilation tools, release 13.0, V13.0.88
// Based on NVVM 20.0.0
//

.version 9.0
.target sm_100
.address_size 64

	// .globl	_Z8cudaBlurPhS_S_S_S_S_ii

.visible .entry _Z8cudaBlurPhS_S_S_S_S_ii(
	.param .u64 .ptr .align 1 _Z8cudaBlurPhS_S_S_S_S_ii_param_0,
	.param .u64 .ptr .align 1 _Z8cudaBlurPhS_S_S_S_S_ii_param_1,
	.param .u64 .ptr .align 1 _Z8cudaBlurPhS_S_S_S_S_ii_param_2,
	.param .u64 .ptr .align 1 _Z8cudaBlurPhS_S_S_S_S_ii_param_3,
	.param .u64 .ptr .align 1 _Z8cudaBlurPhS_S_S_S_S_ii_param_4,
	.param .u64 .ptr .align 1 _Z8cudaBlurPhS_S_S_S_S_ii_param_5,
	.param .u32 _Z8cudaBlurPhS_S_S_S_S_ii_param_6,
	.param .u32 _Z8cudaBlurPhS_S_S_S_S_ii_param_7
)
{
	.reg .pred 	%p<112>;
	.reg .b16 	%rs<13>;
	.reg .b32 	%r<377>;
	.reg .b64 	%rd<31>;

	ld.param.u64 	%rd10, [_Z8cudaBlurPhS_S_S_S_S_ii_param_0];
	ld.param.u64 	%rd11, [_Z8cudaBlurPhS_S_S_S_S_ii_param_1];
	ld.param.u64 	%rd12, [_Z8cudaBlurPhS_S_S_S_S_ii_param_2];
	ld.param.u64 	%rd7, [_Z8cudaBlurPhS_S_S_S_S_ii_param_3];
	ld.param.u32 	%r186, [_Z8cudaBlurPhS_S_S_S_S_ii_param_6];
	ld.param.u32 	%r188, [_Z8cudaBlurPhS_S_S_S_S_ii_param_7];
	cvta.to.global.u64 	%rd1, %rd12;
	cvta.to.global.u64 	%rd2, %rd11;
	cvta.to.global.u64 	%rd3, %rd10;
	mov.u32 	%r189, %ctaid.x;
	mov.u32 	%r190, %ntid.x;
	mov.u32 	%r191, %tid.x;
	mad.lo.s32 	%r1, %r189, %r190, %r191;
	mov.u32 	%r192, %ctaid.y;
	mov.u32 	%r193, %ntid.y;
	mov.u32 	%r194, %tid.y;
	mad.lo.s32 	%r195, %r192, %r193, %r194;
	setp.ge.s32 	%p5, %r1, %r186;
	setp.ge.s32 	%p6, %r195, %r188;
	or.pred  	%p7, %p5, %p6;
	@%p7 bra 	$L__BB0_52;
	add.s32 	%r198, %r1, -3;
	setp.gt.s32 	%p8, %r1, 2;
	setp.lt.s32 	%p9, %r198, %r186;
	and.pred  	%p1, %p8, %p9;
	add.s32 	%r199, %r1, 7;
	setp.gt.s32 	%p10, %r1, -8;
	setp.lt.s32 	%p11, %r199, %r186;
	and.pred  	%p2, %p10, %p11;
	add.s32 	%r200, %r1, 8;
	setp.gt.s32 	%p12, %r1, -9;
	setp.lt.s32 	%p13, %r200, %r186;
	and.pred  	%p3, %p12, %p13;
	add.s32 	%r201, %r195, -10;
	mul.lo.s32 	%r287, %r186, %r201;
	add.s32 	%r286, %r1, %r287;
	mov.b32 	%r296, 0;
	mov.b32 	%r288, -10;
	cvt.s64.s32 	%rd14, %r1;
	mov.u32 	%r285, %r195;
	mov.u32 	%r295, %r296;
	mov.u32 	%r294, %r296;
	mov.u32 	%r293, %r296;
$L__BB0_2:
	add.s32 	%r202, %r285, -10;
	setp.gt.s32 	%p14, %r202, -1;
	setp.lt.s32 	%p15, %r202, %r188;
	and.pred  	%p4, %p14, %p15;
	setp.gt.s32 	%p16, %r1, 9;
	add.s32 	%r203, %r1, -10;
	setp.lt.s32 	%p17, %r203, %r186;
	and.pred  	%p18, %p16, %p17;
	and.pred  	%p19, %p4, %p18;
	cvt.s64.s32 	%rd13, %r287;
	add.s64 	%rd15, %rd14, %rd13;
	add.s64 	%rd4, %rd1, %rd15;
	add.s64 	%rd5, %rd2, %rd15;
	add.s64 	%rd6, %rd3, %rd15;
	not.pred 	%p20, %p19;
	@%p20 bra 	$L__BB0_4;
	ld.global.u8 	%r204, [%rd6+-10];
	add.s32 	%r293, %r293, %r204;
	ld.global.u8 	%r205, [%rd5+-10];
	add.s32 	%r294, %r294, %r205;
	ld.global.u8 	%r206, [%rd4+-10];
	add.s32 	%r295, %r295, %r206;
	add.s32 	%r296, %r296, 1;
$L__BB0_4:
	setp.gt.s32 	%p21, %r1, 8;
	add.s32 	%r207, %r1, -9;
	setp.lt.s32 	%p22, %r207, %r186;
	and.pred  	%p23, %p21, %p22;
	and.pred  	%p24, %p4, %p23;
	not.pred 	%p25, %p24;
	@%p25 bra 	$L__BB0_6;
	ld.global.u8 	%r208, [%rd6+-9];
	add.s32 	%r293, %r293, %r208;
	ld.global.u8 	%r209, [%rd5+-9];
	add.s32 	%r294, %r294, %r209;
	ld.global.u8 	%r210, [%rd4+-9];
	add.s32 	%r295, %r295, %r210;
	add.s32 	%r296, %r296, 1;
$L__BB0_6:
	setp.gt.s32 	%p26, %r1, 7;
	add.s32 	%r211, %r1, -8;
	setp.lt.s32 	%p27, %r211, %r186;
	and.pred  	%p28, %p26, %p27;
	and.pred  	%p29, %p4, %p28;
	not.pred 	%p30, %p29;
	@%p30 bra 	$L__BB0_8;
	ld.global.u8 	%r212, [%rd6+-8];
	add.s32 	%r293, %r293, %r212;
	ld.global.u8 	%r213, [%rd5+-8];
	add.s32 	%r294, %r294, %r213;
	ld.global.u8 	%r214, [%rd4+-8];
	add.s32 	%r295, %r295, %r214;
	add.s32 	%r296, %r296, 1;
$L__BB0_8:
	setp.gt.s32 	%p31, %r1, 6;
	add.s32 	%r215, %r1, -7;
	setp.lt.s32 	%p32, %r215, %r186;
	and.pred  	%p33, %p31, %p32;
	and.pred  	%p34, %p4, %p33;
	not.pred 	%p35, %p34;
	@%p35 bra 	$L__BB0_10;
	ld.global.u8 	%r216, [%rd6+-7];
	add.s32 	%r293, %r293, %r216;
	ld.global.u8 	%r217, [%rd5+-7];
	add.s32 	%r294, %r294, %r217;
	ld.global.u8 	%r218, [%rd4+-7];
	add.s32 	%r295, %r295, %r218;
	add.s32 	%r296, %r296, 1;
$L__BB0_10:
	setp.gt.s32 	%p36, %r1, 5;
	add.s32 	%r219, %r1, -6;
	setp.lt.s32 	%p37, %r219, %r186;
	and.pred  	%p38, %p36, %p37;
	and.pred  	%p39, %p4, %p38;
	not.pred 	%p40, %p39;
	@%p40 bra 	$L__BB0_12;
	ld.global.u8 	%r220, [%rd6+-6];
	add.s32 	%r293, %r293, %r220;
	ld.global.u8 	%r221, [%rd5+-6];
	add.s32 	%r294, %r294, %r221;
	ld.global.u8 	%r222, [%rd4+-6];
	add.s32 	%r295, %r295, %r222;
	add.s32 	%r296, %r296, 1;
$L__BB0_12:
	setp.gt.s32 	%p41, %r1, 4;
	add.s32 	%r223, %r1, -5;
	setp.lt.s32 	%p42, %r223, %r186;
	and.pred  	%p43, %p41, %p42;
	and.pred  	%p44, %p4, %p43;
	not.pred 	%p45, %p44;
	@%p45 bra 	$L__BB0_14;
	ld.global.u8 	%r224, [%rd6+-5];
	add.s32 	%r293, %r293, %r224;
	ld.global.u8 	%r225, [%rd5+-5];
	add.s32 	%r294, %r294, %r225;
	ld.global.u8 	%r226, [%rd4+-5];
	add.s32 	%r295, %r295, %r226;
	add.s32 	%r296, %r296, 1;
$L__BB0_14:
	setp.gt.s32 	%p46, %r1, 3;
	add.s32 	%r227, %r1, -4;
	setp.lt.s32 	%p47, %r227, %r186;
	and.pred  	%p48, %p46, %p47;
	and.pred  	%p49, %p4, %p48;
	not.pred 	%p50, %p49;
	@%p50 bra 	$L__BB0_16;
	ld.global.u8 	%r228, [%rd6+-4];
	add.s32 	%r293, %r293, %r228;
	ld.global.u8 	%r229, [%rd5+-4];
	add.s32 	%r294, %r294, %r229;
	ld.global.u8 	%r230, [%rd4+-4];
	add.s32 	%r295, %r295, %r230;
	add.s32 	%r296, %r296, 1;
$L__BB0_16:
	and.pred  	%p51, %p4, %p1;
	not.pred 	%p52, %p51;
	@%p52 bra 	$L__BB0_18;
	ld.global.u8 	%r231, [%rd6+-3];
	add.s32 	%r293, %r293, %r231;
	ld.global.u8 	%r232, [%rd5+-3];
	add.s32 	%r294, %r294, %r232;
	ld.global.u8 	%r233, [%rd4+-3];
	add.s32 	%r295, %r295, %r233;
	add.s32 	%r296, %r296, 1;
$L__BB0_18:
	setp.gt.s32 	%p53, %r1, 1;
	add.s32 	%r234, %r1, -2;
	setp.lt.s32 	%p54, %r234, %r186;
	and.pred  	%p55, %p53, %p54;
	and.pred  	%p56, %p4, %p55;
	not.pred 	%p57, %p56;
	@%p57 bra 	$L__BB0_20;
	ld.global.u8 	%r235, [%rd6+-2];
	add.s32 	%r293, %r293, %r235;
	ld.global.u8 	%r236, [%rd5+-2];
	add.s32 	%r294, %r294, %r236;
	ld.global.u8 	%r237, [%rd4+-2];
	add.s32 	%r295, %r295, %r237;
	add.s32 	%r296, %r296, 1;
$L__BB0_20:
	setp.lt.s32 	%p58, %r1, 1;
	not.pred 	%p59, %p4;
	or.pred  	%p60, %p59, %p58;
	@%p60 bra 	$L__BB0_22;
	ld.global.u8 	%r238, [%rd6+-1];
	add.s32 	%r293, %r293, %r238;
	ld.global.u8 	%r239, [%rd5+-1];
	add.s32 	%r294, %r294, %r239;
	ld.global.u8 	%r240, [%rd4+-1];
	add.s32 	%r295, %r295, %r240;
	add.s32 	%r296, %r296, 1;
$L__BB0_22:
	setp.lt.s32 	%p61, %r1, 0;
	not.pred 	%p62, %p4;
	or.pred  	%p63, %p62, %p61;
	@%p63 bra 	$L__BB0_24;
	cvt.s64.s32 	%rd16, %r286;
	add.s64 	%rd17, %rd3, %rd16;
	ld.global.u8 	%r241, [%rd17];
	add.s32 	%r293, %r293, %r241;
	add.s64 	%rd18, %rd2, %rd16;
	ld.global.u8 	%r242, [%rd18];
	add.s32 	%r294, %r294, %r242;
	add.s64 	%rd19, %rd1, %rd16;
	ld.global.u8 	%r243, [%rd19];
	add.s32 	%r295, %r295, %r243;
	add.s32 	%r296, %r296, 1;
$L__BB0_24:
	setp.gt.s32 	%p64, %r1, -2;
	add.s32 	%r244, %r1, 1;
	setp.lt.s32 	%p65, %r244, %r186;
	and.pred  	%p66, %p64, %p65;
	and.pred  	%p67, %p4, %p66;
	not.pred 	%p68, %p67;
	@%p68 bra 	$L__BB0_26;
	ld.global.u8 	%r245, [%rd6+1];
	add.s32 	%r293, %r293, %r245;
	ld.global.u8 	%r246, [%rd5+1];
	add.s32 	%r294, %r294, %r246;
	ld.global.u8 	%r247, [%rd4+1];
	add.s32 	%r295, %r295, %r247;
	add.s32 	%r296, %r296, 1;
$L__BB0_26:
	setp.gt.s32 	%p69, %r1, -3;
	add.s32 	%r248, %r1, 2;
	setp.lt.s32 	%p70, %r248, %r186;
	and.pred  	%p71, %p69, %p70;
	and.pred  	%p72, %p4, %p71;
	not.pred 	%p73, %p72;
	@%p73 bra 	$L__BB0_28;
	ld.global.u8 	%r249, [%rd6+2];
	add.s32 	%r293, %r293, %r249;
	ld.global.u8 	%r250, [%rd5+2];
	add.s32 	%r294, %r294, %r250;
	ld.global.u8 	%r251, [%rd4+2];
	add.s32 	%r295, %r295, %r251;
	add.s32 	%r296, %r296, 1;
$L__BB0_28:
	setp.gt.s32 	%p74, %r1, -4;
	add.s32 	%r252, %r1, 3;
	setp.lt.s32 	%p75, %r252, %r186;
	and.pred  	%p76, %p74, %p75;
	and.pred  	%p77, %p4, %p76;
	not.pred 	%p78, %p77;
	@%p78 bra 	$L__BB0_30;
	ld.global.u8 	%r253, [%rd6+3];
	add.s32 	%r293, %r293, %r253;
	ld.global.u8 	%r254, [%rd5+3];
	add.s32 	%r294, %r294, %r254;
	ld.global.u8 	%r255, [%rd4+3];
	add.s32 	%r295, %r295, %r255;
	add.s32 	%r296, %r296, 1;
$L__BB0_30:
	setp.gt.s32 	%p79, %r1, -5;
	add.s32 	%r256, %r1, 4;
	setp.lt.s32 	%p80, %r256, %r186;
	and.pred  	%p81, %p79, %p80;
	and.pred  	%p82, %p4, %p81;
	not.pred 	%p83, %p82;
	@%p83 bra 	$L__BB0_32;
	ld.global.u8 	%r257, [%rd6+4];
	add.s32 	%r293, %r293, %r257;
	ld.global.u8 	%r258, [%rd5+4];
	add.s32 	%r294, %r294, %r258;
	ld.global.u8 	%r259, [%rd4+4];
	add.s32 	%r295, %r295, %r259;
	add.s32 	%r296, %r296, 1;
$L__BB0_32:
	setp.gt.s32 	%p84, %r1, -6;
	add.s32 	%r260, %r1, 5;
	setp.lt.s32 	%p85, %r260, %r186;
	and.pred  	%p86, %p84, %p85;
	and.pred  	%p87, %p4, %p86;
	not.pred 	%p88, %p87;
	@%p88 bra 	$L__BB0_34;
	ld.global.u8 	%r261, [%rd6+5];
	add.s32 	%r293, %r293, %r261;
	ld.global.u8 	%r262, [%rd5+5];
	add.s32 	%r294, %r294, %r262;
	ld.global.u8 	%r263, [%rd4+5];
	add.s32 	%r295, %r295, %r263;
	add.s32 	%r296, %r296, 1;
$L__BB0_34:
	setp.gt.s32 	%p89, %r1, -7;
	add.s32 	%r264, %r1, 6;
	setp.lt.s32 	%p90, %r264, %r186;
	and.pred  	%p91, %p89, %p90;
	and.pred  	%p92, %p4, %p91;
	not.pred 	%p93, %p92;
	@%p93 bra 	$L__BB0_36;
	ld.global.u8 	%r265, [%rd6+6];
	add.s32 	%r293, %r293, %r265;
	ld.global.u8 	%r266, [%rd5+6];
	add.s32 	%r294, %r294, %r266;
	ld.global.u8 	%r267, [%rd4+6];
	add.s32 	%r295, %r295, %r267;
	add.s32 	%r296, %r296, 1;
$L__BB0_36:
	and.pred  	%p94, %p4, %p2;
	not.pred 	%p95, %p94;
	@%p95 bra 	$L__BB0_38;
	ld.global.u8 	%r268, [%rd6+7];
	add.s32 	%r293, %r293, %r268;
	ld.global.u8 	%r269, [%rd5+7];
	add.s32 	%r294, %r294, %r269;
	ld.global.u8 	%r270, [%rd4+7];
	add.s32 	%r295, %r295, %r270;
	add.s32 	%r296, %r296, 1;
$L__BB0_38:
	and.pred  	%p96, %p4, %p3;
	not.pred 	%p97, %p96;
	@%p97 bra 	$L__BB0_40;
	ld.global.u8 	%r271, [%rd6+8];
	add.s32 	%r293, %r293, %r271;
	ld.global.u8 	%r272, [%rd5+8];
	add.s32 	%r294, %r294, %r272;
	ld.global.u8 	%r273, [%rd4+8];
	add.s32 	%r295, %r295, %r273;
	add.s32 	%r296, %r296, 1;
$L__BB0_40:
	setp.gt.s32 	%p98, %r1, -10;
	add.s32 	%r274, %r1, 9;
	setp.lt.s32 	%p99, %r274, %r186;
	and.pred  	%p100, %p98, %p99;
	and.pred  	%p101, %p4, %p100;
	not.pred 	%p102, %p101;
	@%p102 bra 	$L__BB0_42;
	ld.global.u8 	%r275, [%rd6+9];
	add.s32 	%r293, %r293, %r275;
	ld.global.u8 	%r276, [%rd5+9];
	add.s32 	%r294, %r294, %r276;
	ld.global.u8 	%r277, [%rd4+9];
	add.s32 	%r295, %r295, %r277;
	add.s32 	%r296, %r296, 1;
$L__BB0_42:
	setp.gt.s32 	%p103, %r1, -11;
	add.s32 	%r278, %r1, 10;
	setp.lt.s32 	%p104, %r278, %r186;
	and.pred  	%p105, %p103, %p104;
	and.pred  	%p106, %p4, %p105;
	not.pred 	%p107, %p106;
	@%p107 bra 	$L__BB0_44;
	ld.global.u8 	%r279, [%rd6+10];
	add.s32 	%r293, %r293, %r279;
	ld.global.u8 	%r280, [%rd5+10];
	add.s32 	%r294, %r294, %r280;
	ld.global.u8 	%r281, [%rd4+10];
	add.s32 	%r295, %r295, %r281;
	add.s32 	%r296, %r296, 1;
$L__BB0_44:
	add.s32 	%r288, %r288, 1;
	add.s32 	%r287, %r287, %r186;
	add.s32 	%r286, %r286, %r186;
	add.s32 	%r285, %r285, 1;
	setp.ne.s32 	%p108, %r288, 11;
	@%p108 bra 	$L__BB0_2;
	setp.eq.s32 	%p109, %r296, 0;
	mov.b16 	%rs10, 0;
	@%p109 bra 	$L__BB0_47;
	div.s32 	%r282, %r293, %r296;
	cvt.u16.u32 	%rs10, %r282;
$L__BB0_47:
	setp.eq.s32 	%p110, %r296, 0;
	mad.lo.s32 	%r185, %r186, %r195, %r1;
	cvt.s64.s32 	%rd20, %r185;
	cvta.to.global.u64 	%rd21, %rd7;
	add.s64 	%rd22, %rd21, %rd20;
	st.global.u8 	[%rd22], %rs10;
	mov.b16 	%rs11, 0;
	@%p110 bra 	$L__BB0_49;
	div.s32 	%r283, %r294, %r296;
	cvt.u16.u32 	%rs11, %r283;
$L__BB0_49:
	ld.param.u64 	%rd29, [_Z8cudaBlurPhS_S_S_S_S_ii_param_4];
	setp.eq.s32 	%p111, %r296, 0;
	cvta.to.global.u64 	%rd24, %rd29;
	add.s64 	%rd25, %rd24, %rd20;
	st.global.u8 	[%rd25], %rs11;
	mov.b16 	%rs12, 0;
	@%p111 bra 	$L__BB0_51;
	div.s32 	%r284, %r295, %r296;
	cvt.u16.u32 	%rs12, %r284;
$L__BB0_51:
	ld.param.u64 	%rd30, [_Z8cudaBlurPhS_S_S_S_S_ii_param_5];
	cvta.to.global.u64 	%rd27, %rd30;
	add.s64 	%rd28, %rd27, %rd20;
	st.global.u8 	[%rd28], %rs12;
$L__BB0_52:
	ret;

}


// ===== COMPILED SASS (sm_100) =====

	.target	sm_100

	.elftype	@"ET_EXEC"


//--------------------- .note.nv.tkinfo           --------------------------
	.section	.note.nv.tkinfo,"",@"SHT_NOTE"
	.sectionflags	@"SHF_NOTE_NV_TKINFO"
	.tkinfo
        /*0018*/ 	.word	0x00000002
        /*0030*/ 	.string	""
        /*0030*/ 	.string	"ptxas"
        /*0030*/ 	.string	"Cuda compilation tools, release 13.0, V13.0.88"
        /*0030*/ 	.string	"Build cuda_13.0.r13.0/compiler.36424714_0"
        /*0030*/ 	.string	"-arch sm_100 -m 64 "



//--------------------- .note.nv.cuinfo           --------------------------
	.section	.note.nv.cuinfo,"",@"SHT_NOTE"
	.sectionflags	@"SHF_NOTE_NV_CUINFO"
        /*0018*/ 	.short	0x0002
        /*001a*/ 	.short	0x0064
        /*001c*/ 	.short	0x0082
	.zero		2


//--------------------- .nv.info                  --------------------------
	.section	.nv.info,"",@"SHT_CUDA_INFO"
	.align	4


	//----- nvinfo : EIATTR_REGCOUNT
	.align		4
        /*0000*/ 	.byte	0x04, 0x2f
        /*0002*/ 	.short	(.L_1 - .L_0)
	.align		4
.L_0:
        /*0004*/ 	.word	index@(_Z8cudaBlurPhS_S_S_S_S_ii)
        /*0008*/ 	.word	0x0000001f


	//----- nvinfo : EIATTR_FRAME_SIZE
	.align		4
.L_1:
        /*000c*/ 	.byte	0x04, 0x11
        /*000e*/ 	.short	(.L_3 - .L_2)
	.align		4
.L_2:
        /*0010*/ 	.word	index@(_Z8cudaBlurPhS_S_S_S_S_ii)
        /*0014*/ 	.word	0x00000000


	//----- nvinfo : EIATTR_MIN_STACK_SIZE
	.align		4
.L_3:
        /*0018*/ 	.byte	0x04, 0x12
        /*001a*/ 	.short	(.L_5 - .L_4)
	.align		4
.L_4:
        /*001c*/ 	.word	index@(_Z8cudaBlurPhS_S_S_S_S_ii)
        /*0020*/ 	.word	0x00000000
.L_5:


//--------------------- .nv.compat                --------------------------
	.section	.nv.compat,"",@"SHT_CUDA_COMPAT_INFO"
	.align	4
        /*0000*/ 	.byte	0x02, 0x09, 0x00, 0x00, 0x02, 0x02, 0x01, 0x00, 0x02, 0x05, 0x05, 0x00, 0x03, 0x07, 0x01, 0x01
        /*0010*/ 	.byte	0x02, 0x03, 0x00, 0x00, 0x02, 0x06, 0x01, 0x00, 0x04, 0x0b, 0x08, 0x00, 0x09, 0x00, 0x00, 0x00
        /*0020*/ 	.byte	0x00, 0x00, 0x00, 0x00


//--------------------- .nv.info._Z8cudaBlurPhS_S_S_S_S_ii --------------------------
	.section	.nv.info._Z8cudaBlurPhS_S_S_S_S_ii,"",@"SHT_CUDA_INFO"
	.sectionflags	@""
	.align	4


	//----- nvinfo : EIATTR_CUDA_API_VERSION
	.align		4
        /*0000*/ 	.byte	0x04, 0x37
        /*0002*/ 	.short	(.L_7 - .L_6)
.L_6:
        /*0004*/ 	.word	0x00000082


	//----- nvinfo : EIATTR_KPARAM_INFO
	.align		4
.L_7:
        /*0008*/ 	.byte	0x04, 0x17
        /*000a*/ 	.short	(.L_9 - .L_8)
.L_8:
        /*000c*/ 	.word	0x00000000
        /*0010*/ 	.short	0x0007
        /*0012*/ 	.short	0x0034
        /*0014*/ 	.byte	0x00, 0xf0, 0x11, 0x00


	//----- nvinfo : EIATTR_KPARAM_INFO
	.align		4
.L_9:
        /*0018*/ 	.byte	0x04, 0x17
        /*001a*/ 	.short	(.L_11 - .L_10)
.L_10:
        /*001c*/ 	.word	0x00000000
        /*0020*/ 	.short	0x0006
        /*0022*/ 	.short	0x0030
        /*0024*/ 	.byte	0x00, 0xf0, 0x11, 0x00


	//----- nvinfo : EIATTR_KPARAM_INFO
	.align		4
.L_11:
        /*0028*/ 	.byte	0x04, 0x17
        /*002a*/ 	.short	(.L_13 - .L_12)
.L_12:
        /*002c*/ 	.word	0x00000000
        /*0030*/ 	.short	0x0005
        /*0032*/ 	.short	0x0028
        /*0034*/ 	.byte	0x00, 0xf5, 0x21, 0x00


	//----- nvinfo : EIATTR_KPARAM_INFO
	.align		4
.L_13:
        /*0038*/ 	.byte	0x04, 0x17
        /*003a*/ 	.short	(.L_15 - .L_14)
.L_14:
        /*003c*/ 	.word	0x00000000
        /*0040*/ 	.short	0x0004
        /*0042*/ 	.short	0x0020
        /*0044*/ 	.byte	0x00, 0xf5, 0x21, 0x00


	//----- nvinfo : EIATTR_KPARAM_INFO
	.align		4
.L_15:
        /*0048*/ 	.byte	0x04, 0x17
        /*004a*/ 	.short	(.L_17 - .L_16)
.L_16:
        /*004c*/ 	.word	0x00000000
        /*0050*/ 	.short	0x0003
        /*0052*/ 	.short	0x0018
        /*0054*/ 	.byte	0x00, 0xf5, 0x21, 0x00


	//----- nvinfo : EIATTR_KPARAM_INFO
	.align		4
.L_17:
        /*0058*/ 	.byte	0x04, 0x17
        /*005a*/ 	.short	(.L_19 - .L_18)
.L_18:
        /*005c*/ 	.word	0x00000000
        /*0060*/ 	.short	0x0002
        /*0062*/ 	.short	0x0010
        /*0064*/ 	.byte	0x00, 0xf5, 0x21, 0x00


	//----- nvinfo : EIATTR_KPARAM_INFO
	.align		4
.L_19:
        /*0068*/ 	.byte	0x04, 0x17
        /*006a*/ 	.short	(.L_21 - .L_20)
.L_20:
        /*006c*/ 	.word	0x00000000
        /*0070*/ 	.short	0x0001
        /*0072*/ 	.short	0x0008
        /*0074*/ 	.byte	0x00, 0xf5, 0x21, 0x00


	//----- nvinfo : EIATTR_KPARAM_INFO
	.align		4
.L_21:
        /*0078*/ 	.byte	0x04, 0x17
        /*007a*/ 	.short	(.L_23 - .L_22)
.L_22:
        /*007c*/ 	.word	0x00000000
        /*0080*/ 	.short	0x0000
        /*0082*/ 	.short	0x0000
        /*0084*/ 	.byte	0x00, 0xf5, 0x21, 0x00


	//----- nvinfo : EIATTR_SPARSE_MMA_MASK
	.align		4
.L_23:
        /*0088*/ 	.byte	0x03, 0x50
        /*008a*/ 	.short	0x0000


	//----- nvinfo : EIATTR_MAXREG_COUNT
	.align		4
        /*008c*/ 	.byte	0x03, 0x1b
        /*008e*/ 	.short	0x00ff


	//----- nvinfo : EIATTR_MERCURY_ISA_VERSION
	.align		4
        /*0090*/ 	.byte	0x03, 0x5f
        /*0092*/ 	.short	0x0101


	//----- nvinfo : EIATTR_VRC_CTA_INIT_COUNT
	.align		4
        /*0094*/ 	.byte	0x02, 0x4a
	.zero		1
	.zero		1


	//----- nvinfo : EIATTR_EXIT_INSTR_OFFSETS
	.align		4
        /*0098*/ 	.byte	0x04, 0x1c
        /*009a*/ 	.short	(.L_25 - .L_24)


	//   ....[0]....
.L_24:
        /*009c*/ 	.word	0x000000c0


	//   ....[1]....
        /*00a0*/ 	.word	0x000017b0


	//----- nvinfo : EIATTR_CRS_STACK_SIZE
	.align		4
.L_25:
        /*00a4*/ 	.byte	0x04, 0x1e
        /*00a6*/ 	.short	(.L_27 - .L_26)
.L_26:
        /*00a8*/ 	.word	0x00000000


	//----- nvinfo : EIATTR_CBANK_PARAM_SIZE
	.align		4
.L_27:
        /*00ac*/ 	.byte	0x03, 0x19
        /*00ae*/ 	.short	0x0038


	//----- nvinfo : EIATTR_PARAM_CBANK
	.align		4
        /*00b0*/ 	.byte	0x04, 0x0a
        /*00b2*/ 	.short	(.L_29 - .L_28)
	.align		4
.L_28:
        /*00b4*/ 	.word	index@(.nv.constant0._Z8cudaBlurPhS_S_S_S_S_ii)
        /*00b8*/ 	.short	0x0380
        /*00ba*/ 	.short	0x0038


	//----- nvinfo : EIATTR_SW_WAR
	.align		4
.L_29:
        /*00bc*/ 	.byte	0x04, 0x36
        /*00be*/ 	.short	(.L_31 - .L_30)
.L_30:
        /*00c0*/ 	.word	0x00000008
.L_31:


//--------------------- .nv.callgraph             --------------------------
	.section	.nv.callgraph,"",@"SHT_CUDA_CALLGRAPH"
	.align	4
	.sectionentsize	8
	.align		4
        /*0000*/ 	.word	0x00000000
	.align		4
        /*0004*/ 	.word	0xffffffff
	.align		4
        /*0008*/ 	.word	0x00000000
	.align		4
        /*000c*/ 	.word	0xfffffffe
	.align		4
        /*0010*/ 	.word	0x00000000
	.align		4
        /*0014*/ 	.word	0xfffffffd
	.align		4
        /*0018*/ 	.word	0x00000000
	.align		4
        /*001c*/ 	.word	0xfffffffc


//--------------------- .text._Z8cudaBlurPhS_S_S_S_S_ii --------------------------
	.section	.text._Z8cudaBlurPhS_S_S_S_S_ii,"ax",@progbits
	.align	128
        .global         _Z8cudaBlurPhS_S_S_S_S_ii
        .type           _Z8cudaBlurPhS_S_S_S_S_ii,@function
        .size           _Z8cudaBlurPhS_S_S_S_S_ii,(.L_x_8 - _Z8cudaBlurPhS_S_S_S_S_ii)
        .other          _Z8cudaBlurPhS_S_S_S_S_ii,@"STO_CUDA_ENTRY STV_DEFAULT"
_Z8cudaBlurPhS_S_S_S_S_ii:
.text._Z8cudaBlurPhS_S_S_S_S_ii:
[----:B------:R-:W-:Y:S01]  /*0000*/  LDC R1, c[0x0][0x37c] ;  /* 0x0000df00ff017b82 */ /* 0x000fe20000000800 */
[----:B------:R-:W0:Y:S07]  /*0010*/  S2R R3, SR_TID.Y ;  /* 0x0000000000037919 */ /* 0x000e2e0000002200 */
[----:B------:R-:W1:Y:S01]  /*0020*/  LDC R19, c[0x0][0x360] ;  /* 0x0000d800ff137b82 */ /* 0x000e620000000800 */
[----:B------:R-:W2:Y:S01]  /*0030*/  LDCU.64 UR8, c[0x0][0x3b0] ;  /* 0x00007600ff0877ac */ /* 0x000ea20008000a00 */
[----:B------:R-:W1:Y:S06]  /*0040*/  S2R R0, SR_TID.X ;  /* 0x0000000000007919 */ /* 0x000e6c0000002100 */
[----:B------:R-:W0:Y:S08]  /*0050*/  S2UR UR5, SR_CTAID.Y ;  /* 0x00000000000579c3 */ /* 0x000e300000002600 */
[----:B------:R-:W0:Y:S08]  /*0060*/  LDC R2, c[0x0][0x364] ;  /* 0x0000d900ff027b82 */ /* 0x000e300000000800 */
[----:B------:R-:W1:Y:S01]  /*0070*/  S2UR UR4, SR_CTAID.X ;  /* 0x00000000000479c3 */ /* 0x000e620000002500 */
[----:B0-----:R-:W-:-:S05]  /*0080*/  IMAD R2, R2, UR5, R3 ;  /* 0x0000000502027c24 */ /* 0x001fca000f8e0203 */
[----:B--2---:R-:W-:Y:S01]  /*0090*/  ISETP.GE.AND P0, PT, R2, UR9, PT ;  /* 0x0000000902007c0c */ /* 0x004fe2000bf06270 */
[----:B-1----:R-:W-:-:S05]  /*00a0*/  IMAD R19, R19, UR4, R0 ;  /* 0x0000000413137c24 */ /* 0x002fca000f8e0200 */
[----:B------:R-:W-:-:S13]  /*00b0*/  ISETP.GE.OR P0, PT, R19, UR8, P0 ;  /* 0x0000000813007c0c */ /* 0x000fda0008706670 */
[----:B------:R-:W-:Y:S05]  /*00c0*/  @P0 EXIT ;  /* 0x000000000000094d */ /* 0x000fea0003800000 */
[C---:B------:R-:W-:Y:S01]  /*00d0*/  VIADD R0, R19.reuse, 0xfffffffd ;  /* 0xfffffffd13007836 */ /* 0x040fe20000000000 */
[----:B------:R-:W0:Y:S01]  /*00e0*/  LDCU.64 UR6, c[0x0][0x358] ;  /* 0x00006b00ff0677ac */ /* 0x000e220008000a00 */
[C---:B------:R-:W-:Y:S02]  /*00f0*/  VIADD R3, R19.reuse, 0x8 ;  /* 0x0000000813037836 */ /* 0x040fe40000000000 */
[C---:B------:R-:W-:Y:S01]  /*0100*/  VIADD R5, R19.reuse, 0xfffffff6 ;  /* 0xfffffff613057836 */ /* 0x040fe20000000000 */
[----:B------:R-:W-:Y:S01]  /*0110*/  ISETP.GE.AND P0, PT, R0, UR8, PT ;  /* 0x0000000800007c0c */ /* 0x000fe2000bf06270 */
[----:B------:R-:W-:Y:S01]  /*0120*/  VIADD R0, R19, 0x7 ;  /* 0x0000000713007836 */ /* 0x000fe20000000000 */
[----:B------:R-:W-:Y:S01]  /*0130*/  ISETP.GE.AND P2, PT, R3, UR8, PT ;  /* 0x0000000803007c0c */ /* 0x000fe2000bf46270 */
[----:B------:R-:W-:Y:S01]  /*0140*/  VIADD R4, R2, 0xfffffff6 ;  /* 0xfffffff602047836 */ /* 0x000fe20000000000 */
[----:B------:R-:W-:Y:S01]  /*0150*/  ISETP.GE.AND P3, PT, R5, UR8, PT ;  /* 0x0000000805007c0c */ /* 0x000fe2000bf66270 */
[----:B------:R-:W-:Y:S01]  /*0160*/  HFMA2 R3, -RZ, RZ, 0, 0 ;  /* 0x00000000ff037431 */ /* 0x000fe200000001ff */
[----:B------:R-:W-:Y:S01]  /*0170*/  ISETP.GE.AND P1, PT, R0, UR8, PT ;  /* 0x0000000800007c0c */ /* 0x000fe2000bf26270 */
[----:B------:R-:W-:Y:S01]  /*0180*/  IMAD R4, R4, UR8, RZ ;  /* 0x0000000804047c24 */ /* 0x000fe2000f8e02ff */
[C---:B------:R-:W-:Y:S01]  /*0190*/  ISETP.GT.AND P0, PT, R19.reuse, 0x2, !P0 ;  /* 0x000000021300780c */ /* 0x040fe20004704270 */
[----:B------:R-:W-:Y:S01]  /*01a0*/  IMAD.MOV.U32 R0, RZ, RZ, RZ ;  /* 0x000000ffff007224 */ /* 0x000fe200078e00ff */
[C---:B------:R-:W-:Y:S01]  /*01b0*/  ISETP.GT.AND P1, PT, R19.reuse, -0x8, !P1 ;  /* 0xfffffff81300780c */ /* 0x040fe20004f24270 */
[----:B------:R-:W-:Y:S01]  /*01c0*/  IMAD.MOV.U32 R18, RZ, RZ, R2 ;  /* 0x000000ffff127224 */ /* 0x000fe200078e0002 */
[C---:B------:R-:W-:Y:S01]  /*01d0*/  ISETP.GT.AND P2, PT, R19.reuse, -0x9, !P2 ;  /* 0xfffffff71300780c */ /* 0x040fe20005744270 */
[----:B------:R-:W-:Y:S01]  /*01e0*/  IMAD.MOV.U32 R5, RZ, RZ, RZ ;  /* 0x000000ffff057224 */ /* 0x000fe200078e00ff */
[C---:B------:R-:W-:Y:S01]  /*01f0*/  ISETP.GT.AND P3, PT, R19.reuse, 0x9, !P3 ;  /* 0x000000091300780c */ /* 0x040fe20005f64270 */
[----:B------:R-:W-:Y:S01]  /*0200*/  IMAD.MOV.U32 R21, RZ, RZ, RZ ;  /* 0x000000ffff157224 */ /* 0x000fe200078e00ff */
[----:B------:R-:W1:Y:S01]  /*0210*/  LDCU UR5, c[0x0][0x3b4] ;  /* 0x00007680ff0577ac */ /* 0x000e620008000800 */
[----:B------:R-:W-:Y:S01]  /*0220*/  IMAD.IADD R23, R19, 0x1, R4 ;  /* 0x0000000113177824 */ /* 0x000fe200078e0204 */
[----:B------:R-:W2:Y:S01]  /*0230*/  LDCU UR9, c[0x0][0x3b0] ;  /* 0x00007600ff0977ac */ /* 0x000ea20008000800 */
[----:B------:R-:W3:Y:S01]  /*0240*/  LDCU.64 UR10, c[0x0][0x390] ;  /* 0x00007200ff0a77ac */ /* 0x000ee20008000a00 */
[----:B------:R-:W4:Y:S01]  /*0250*/  LDCU.128 UR12, c[0x0][0x380] ;  /* 0x00007000ff0c77ac */ /* 0x000f220008000c00 */
[----:B0-----:R-:W-:-:S06]  /*0260*/  UMOV UR4, 0xfffffff6 ;  /* 0xfffffff600047882 */ /* 0x001fcc0000000000 */
.L_x_0:
[----:B------:R-:W-:Y:S01]  /*0270*/  VIADD R6, R18, 0xfffffff6 ;  /* 0xfffffff612067836 */ /* 0x000fe20000000000 */
[----:B------:R-:W-:-:S04]  /*0280*/  IADD3 R8, P6, PT, R19, R4, RZ ;  /* 0x0000000413087210 */ /* 0x000fc80007fde0ff */
[----:B-1----:R-:W-:-:S04]  /*0290*/  ISETP.GE.AND P4, PT, R6, UR5, PT ;  /* 0x0000000506007c0c */ /* 0x002fc8000bf86270 */
[----:B------:R-:W-:Y:S02]  /*02a0*/  ISETP.GT.AND P4, PT, R6, -0x1, !P4 ;  /* 0xffffffff0600780c */ /* 0x000fe40006784270 */
[----:B------:R-:W-:Y:S02]  /*02b0*/  SHF.R.S32.HI R6, RZ, 0x1f, R4 ;  /* 0x0000001fff067819 */ /* 0x000fe40000011404 */
[C---:B------:R-:W-:Y:S02]  /*02c0*/  ISETP.LT.OR P5, PT, R19.reuse, RZ, !P4 ;  /* 0x000000ff1300720c */ /* 0x040fe400067a1670 */
[----:B------:R-:W-:Y:S02]  /*02d0*/  LEA.HI.X.SX32 R9, R19, R6, 0x1, P6 ;  /* 0x0000000613097211 */ /* 0x000fe400030f0eff */
[----:B----4-:R-:W-:-:S04]  /*02e0*/  IADD3 R6, P6, PT, R8, UR14, RZ ;  /* 0x0000000e08067c10 */ /* 0x010fc8000ffde0ff */
[----:B------:R-:W-:-:S05]  /*02f0*/  IADD3.X R7, PT, PT, R9, UR15, RZ, P6, !PT ;  /* 0x0000000f09077c10 */ /* 0x000fca000b7fe4ff */
[----:B------:R-:W-:Y:S02]  /*0300*/  @!P5 SHF.R.S32.HI R10, RZ, 0x1f, R23 ;  /* 0x0000001fff0ad819 */ /* 0x000fe40000011417 */
[----:B------:R-:W-:-:S04]  /*0310*/  @!P5 IADD3 R16, P6, PT, R23, UR14, RZ ;  /* 0x0000000e1710dc10 */ /* 0x000fc8000ffde0ff */
[----:B------:R-:W-:Y:S02]  /*0320*/  @!P5 IADD3.X R17, PT, PT, R10, UR15, RZ, P6, !PT ;  /* 0x0000000f0a11dc10 */ /* 0x000fe4000b7fe4ff */
[----:B------:R-:W-:-:S03]  /*0330*/  @!P5 IADD3 R12, P6, PT, R23, UR12, RZ ;  /* 0x0000000c170cdc10 */ /* 0x000fc6000ffde0ff */
[----:B------:R-:W4:Y:S01]  /*0340*/  @!P5 LDG.E.U8 R16, desc[UR6][R16.64] ;  /* 0x000000061010d981 */ /* 0x000f22000c1e1100 */
[----:B------:R-:W-:Y:S02]  /*0350*/  @!P5 IADD3.X R13, PT, PT, R10, UR13, RZ, P6, !PT ;  /* 0x0000000d0a0ddc10 */ /* 0x000fe4000b7fe4ff */
[----:B---3--:R-:W-:-:S03]  /*0360*/  @!P5 IADD3 R14, P6, PT, R23, UR10, RZ ;  /* 0x0000000a170edc10 */ /* 0x008fc6000ffde0ff */
[----:B------:R-:W3:Y:S01]  /*0370*/  @!P5 LDG.E.U8 R12, desc[UR6][R12.64] ;  /* 0x000000060c0cd981 */ /* 0x000ee2000c1e1100 */
[----:B------:R-:W-:Y:S02]  /*0380*/  @!P5 IADD3.X R15, PT, PT, R10, UR11, RZ, P6, !PT ;  /* 0x0000000b0a0fdc10 */ /* 0x000fe4000b7fe4ff */
[----:B------:R-:W-:-:S03]  /*0390*/  IADD3 R10, P6, PT, R8, UR10, RZ ;  /* 0x0000000a080a7c10 */ /* 0x000fc6000ffde0ff */
[----:B------:R-:W5:Y:S01]  /*03a0*/  @!P5 LDG.E.U8 R14, desc[UR6][R14.64] ;  /* 0x000000060e0ed981 */ /* 0x000f62000c1e1100 */
[----:B------:R-:W-:Y:S02]  /*03b0*/  IADD3.X R11, PT, PT, R9, UR11, RZ, P6, !PT ;  /* 0x0000000b090b7c10 */ /* 0x000fe4000b7fe4ff */
[----:B------:R-:W-:-:S04]  /*03c0*/  IADD3 R8, P6, PT, R8, UR12, RZ ;  /* 0x0000000c08087c10 */ /* 0x000fc8000ffde0ff */
[----:B------:R-:W-:Y:S02]  /*03d0*/  IADD3.X R9, PT, PT, R9, UR13, RZ, P6, !PT ;  /* 0x0000000d09097c10 */ /* 0x000fe4000b7fe4ff */
[----:B------:R-:W-:-:S13]  /*03e0*/  PLOP3.LUT P6, PT, P4, P3, PT, 0x80, 0x8 ;  /* 0x000000000008781c */ /* 0x000fda00027c7070 */
[----:B------:R-:W2:Y:S04]  /*03f0*/  @P6 LDG.E.U8 R22, desc[UR6][R6.64+-0xa] ;  /* 0xfffff60606166981 */ /* 0x000ea8000c1e1100 */
[----:B------:R-:W4:Y:S04]  /*0400*/  @P6 LDG.E.U8 R24, desc[UR6][R10.64+-0xa] ;  /* 0xfffff6060a186981 */ /* 0x000f28000c1e1100 */
[----:B------:R-:W3:Y:S01]  /*0410*/  @P6 LDG.E.U8 R20, desc[UR6][R8.64+-0xa] ;  /* 0xfffff60608146981 */ /* 0x000ee2000c1e1100 */
[----:B------:R-:W-:Y:S02]  /*0420*/  @P6 VIADD R0, R0, 0x1 ;  /* 0x0000000100006836 */ /* 0x000fe40000000000 */
[----:B--2---:R-:W-:-:S02]  /*0430*/  @P6 IMAD.IADD R5, R5, 0x1, R22 ;  /* 0x0000000105056824 */ /* 0x004fc400078e0216 */
[----:B------:R-:W-:Y:S01]  /*0440*/  VIADD R22, R19, 0xfffffff7 ;  /* 0xfffffff713167836 */ /* 0x000fe20000000000 */
[----:B----4-:R-:W-:Y:S01]  /*0450*/  @P6 IADD3 R3, PT, PT, R3, R24, RZ ;  /* 0x0000001803036210 */ /* 0x010fe20007ffe0ff */
[----:B---3--:R-:W-:-:S03]  /*0460*/  @P6 IMAD.IADD R21, R21, 0x1, R20 ;  /* 0x0000000115156824 */ /* 0x008fc600078e0214 */
[----:B------:R-:W-:-:S04]  /*0470*/  ISETP.GE.AND P6, PT, R22, UR9, PT ;  /* 0x0000000916007c0c */ /* 0x000fc8000bfc6270 */
[----:B------:R-:W-:-:S04]  /*0480*/  ISETP.GT.AND P6, PT, R19, 0x8, !P6 ;  /* 0x000000081300780c */ /* 0x000fc800077c4270 */
[----:B------:R-:W-:-:S13]  /*0490*/  PLOP3.LUT P6, PT, P4, P6, PT, 0x80, 0x8 ;  /* 0x000000000008781c */ /* 0x000fda00027cd070 */
[----:B------:R-:W2:Y:S04]  /*04a0*/  @P6 LDG.E.U8 R22, desc[UR6][R6.64+-0x9] ;  /* 0xfffff70606166981 */ /* 0x000ea8000c1e1100 */
[----:B------:R-:W3:Y:S04]  /*04b0*/  @P6 LDG.E.U8 R24, desc[UR6][R10.64+-0x9] ;  /* 0xfffff7060a186981 */ /* 0x000ee8000c1e1100 */
[----:B------:R-:W4:Y:S01]  /*04c0*/  @P6 LDG.E.U8 R20, desc[UR6][R8.64+-0x9] ;  /* 0xfffff70608146981 */ /* 0x000f22000c1e1100 */
[----:B------:R-:W-:Y:S01]  /*04d0*/  @P6 IADD3 R0, PT, PT, R0, 0x1, RZ ;  /* 0x0000000100006810 */ /* 0x000fe20007ffe0ff */
[----:B--2---:R-:W-:-:S02]  /*04e0*/  @P6 IMAD.IADD R5, R5, 0x1, R22 ;  /* 0x0000000105056824 */ /* 0x004fc400078e0216 */
[----:B------:R-:W-:Y:S02]  /*04f0*/  VIADD R22, R19, 0xfffffff8 ;  /* 0xfffffff813167836 */ /* 0x000fe40000000000 */
[----:B---3--:R-:W-:Y:S02]  /*0500*/  @P6 IMAD.IADD R3, R3, 0x1, R24 ;  /* 0x0000000103036824 */ /* 0x008fe400078e0218 */
[----:B----4-:R-:W-:Y:S01]  /*0510*/  @P6 IMAD.IADD R21, R21, 0x1, R20 ;  /* 0x0000000115156824 */ /* 0x010fe200078e0214 */
[----:B------:R-:W-:-:S04]  /*0520*/  ISETP.GE.AND P6, PT, R22, UR9, PT ;  /* 0x0000000916007c0c */ /* 0x000fc8000bfc6270 */
[----:B------:R-:W-:-:S04]  /*0530*/  ISETP.GT.AND P6, PT, R19, 0x7, !P6 ;  /* 0x000000071300780c */ /* 0x000fc800077c4270 */
[----:B------:R-:W-:-:S13]  /*0540*/  PLOP3.LUT P6, PT, P4, P6, PT, 0x80, 0x8 ;  /* 0x000000000008781c */ /* 0x000fda00027cd070 */
[----:B------:R-:W2:Y:S04]  /*0550*/  @P6 LDG.E.U8 R22, desc[UR6][R6.64+-0x8] ;  /* 0xfffff80606166981 */ /* 0x000ea8000c1e1100 */
[----:B------:R-:W3:Y:S04]  /*0560*/  @P6 LDG.E.U8 R24, desc[UR6][R10.64+-0x8] ;  /* 0xfffff8060a186981 */ /* 0x000ee8000c1e1100 */
[----:B------:R-:W4:Y:S01]  /*0570*/  @P6 LDG.E.U8 R20, desc[UR6][R8.64+-0x8] ;  /* 0xfffff80608146981 */ /* 0x000f22000c1e1100 */
[----:B------:R-:W-:Y:S02]  /*0580*/  @P6 VIADD R0, R0, 0x1 ;  /* 0x0000000100006836 */ /* 0x000fe40000000000 */
        /* <DEDUP_REMOVED lines=11> */
[----:B--2---:R-:W-:Y:S01]  /*0640*/  @P6 IMAD.IADD R5, R5, 0x1, R22 ;  /* 0x0000000105056824 */ /* 0x004fe200078e0216 */
[----:B------:R-:W-:Y:S01]  /*0650*/  IADD3 R22, PT, PT, R19, -0x6, RZ ;  /* 0xfffffffa13167810 */ /* 0x000fe20007ffe0ff */
[----:B---3--:R-:W-:-:S02]  /*0660*/  @P6 IMAD.IADD R3, R3, 0x1, R24 ;  /* 0x0000000103036824 */ /* 0x008fc400078e0218 */
        /* <DEDUP_REMOVED lines=10> */
[----:B---3--:R-:W-:Y:S01]  /*0710*/  @P6 IMAD.IADD R3, R3, 0x1, R24 ;  /* 0x0000000103036824 */ /* 0x008fe200078e0218 */
[----:B----4-:R-:W-:Y:S02]  /*0720*/  @P6 IADD3 R21, PT, PT, R21, R20, RZ ;  /* 0x0000001415156210 */ /* 0x010fe40007ffe0ff */
        /* <DEDUP_REMOVED lines=17> */
[----:B------:R-:W-:Y:S01]  /*0840*/  @P6 VIADD R0, R0, 0x1 ;  /* 0x0000000100006836 */ /* 0x000fe20000000000 */
[----:B--2---:R-:W-:Y:S01]  /*0850*/  @P6 IADD3 R5, PT, PT, R5, R22, RZ ;  /* 0x0000001605056210 */ /* 0x004fe20007ffe0ff */
[----:B---3--:R-:W-:-:S02]  /*0860*/  @P6 IMAD.IADD R3, R3, 0x1, R24 ;  /* 0x0000000103036824 */ /* 0x008fc400078e0218 */
[----:B----4-:R-:W-:Y:S01]  /*0870*/  @P6 IMAD.IADD R21, R21, 0x1, R20 ;  /* 0x0000000115156824 */ /* 0x010fe200078e0214 */
        /* <DEDUP_REMOVED lines=17> */
[----:B---3--:R-:W-:Y:S02]  /*0990*/  @P6 IMAD.IADD R3, R3, 0x1, R24 ;  /* 0x0000000103036824 */ /* 0x008fe400078e0218 */
[----:B----4-:R-:W-:Y:S01]  /*09a0*/  @P6 IMAD.IADD R21, R21, 0x1, R20 ;  /* 0x0000000115156824 */ /* 0x010fe200078e0214 */
[----:B------:R-:W-:-:S13]  /*09b0*/  ISETP.LT.OR P6, PT, R19, 0x1, !P4 ;  /* 0x000000011300780c */ /* 0x000fda00067c1670 */
[----:B------:R-:W2:Y:S04]  /*09c0*/  @!P6 LDG.E.U8 R22, desc[UR6][R6.64+-0x1] ;  /* 0xffffff060616e981 */ /* 0x000ea8000c1e1100 */
[----:B------:R-:W3:Y:S04]  /*09d0*/  @!P6 LDG.E.U8 R24, desc[UR6][R10.64+-0x1] ;  /* 0xffffff060a18e981 */ /* 0x000ee8000c1e1100 */
[----:B------:R-:W4:Y:S01]  /*09e0*/  @!P6 LDG.E.U8 R20, desc[UR6][R8.64+-0x1] ;  /* 0xffffff060814e981 */ /* 0x000f22000c1e1100 */
[----:B------:R-:W-:Y:S02]  /*09f0*/  @!P6 VIADD R0, R0, 0x1 ;  /* 0x000000010000e836 */ /* 0x000fe40000000000 */
[----:B--2---:R-:W-:Y:S01]  /*0a00*/  @!P6 IMAD.IADD R5, R5, 0x1, R22 ;  /* 0x000000010505e824 */ /* 0x004fe200078e0216 */
[----:B------:R-:W-:Y:S01]  /*0a10*/  IADD3 R22, PT, PT, R19, 0x1, RZ ;  /* 0x0000000113167810 */ /* 0x000fe20007ffe0ff */
[----:B---3--:R-:W-:-:S02]  /*0a20*/  @!P6 IMAD.IADD R3, R3, 0x1, R24 ;  /* 0x000000010303e824 */ /* 0x008fc400078e0218 */
[----:B----4-:R-:W-:Y:S01]  /*0a30*/  @!P6 IMAD.IADD R21, R21, 0x1, R20 ;  /* 0x000000011515e824 */ /* 0x010fe200078e0214 */
[----:B------:R-:W-:-:S04]  /*0a40*/  ISETP.GE.AND P6, PT, R22, UR9, PT ;  /* 0x0000000916007c0c */ /* 0x000fc8000bfc6270 */
[----:B------:R-:W-:-:S04]  /*0a50*/  ISETP.GT.AND P6, PT, R19, -0x2, !P6 ;  /* 0xfffffffe1300780c */ /* 0x000fc800077c4270 */
[----:B------:R-:W-:-:S13]  /*0a60*/  PLOP3.LUT P6, PT, P4, P6, PT, 0x80, 0x8 ;  /* 0x000000000008781c */ /* 0x000fda00027cd070 */
[----:B------:R-:W2:Y:S04]  /*0a70*/  @P6 LDG.E.U8 R22, desc[UR6][R6.64+0x1] ;  /* 0x0000010606166981 */ /* 0x000ea8000c1e1100 */
[----:B------:R-:W3:Y:S04]  /*0a80*/  @P6 LDG.E.U8 R24, desc[UR6][R10.64+0x1] ;  /* 0x000001060a186981 */ /* 0x000ee8000c1e1100 */
[----:B------:R-:W4:Y:S01]  /*0a90*/  @P6 LDG.E.U8 R20, desc[UR6][R8.64+0x1] ;  /* 0x0000010608146981 */ /* 0x000f22000c1e1100 */
[----:B------:R-:W-:Y:S01]  /*0aa0*/  VIADD R25, R19, 0x2 ;  /* 0x0000000213197836 */ /* 0x000fe20000000000 */
[----:B------:R-:W-:Y:S01]  /*0ab0*/  @!P5 IADD3 R21, PT, PT, R21, R12, RZ ;  /* 0x0000000c1515d210 */ /* 0x000fe20007ffe0ff */
[----:B------:R-:W-:-:S02]  /*0ac0*/  @!P5 IMAD.IADD R5, R5, 0x1, R16 ;  /* 0x000000010505d824 */ /* 0x000fc400078e0210 */
[----:B-----5:R-:W-:Y:S02]  /*0ad0*/  @!P5 IMAD.IADD R3, R3, 0x1, R14 ;  /* 0x000000010303d824 */ /* 0x020fe400078e020e */
[----:B------:R-:W-:Y:S01]  /*0ae0*/  @!P5 VIADD R0, R0, 0x1 ;  /* 0x000000010000d836 */ /* 0x000fe20000000000 */
[----:B------:R-:W-:-:S04]  /*0af0*/  ISETP.GE.AND P5, PT, R25, UR9, PT ;  /* 0x0000000919007c0c */ /* 0x000fc8000bfa6270 */
[C---:B------:R-:W-:Y:S01]  /*0b00*/  ISETP.GT.AND P5, PT, R19.reuse, -0x3, !P5 ;  /* 0xfffffffd1300780c */ /* 0x040fe20006fa4270 */
[----:B------:R-:W-:-:S03]  /*0b10*/  VIADD R12, R19, 0x3 ;  /* 0x00000003130c7836 */ /* 0x000fc60000000000 */
[----:B------:R-:W-:Y:S01]  /*0b20*/  PLOP3.LUT P5, PT, P4, P5, PT, 0x80, 0x8 ;  /* 0x000000000008781c */ /* 0x000fe200027ab070 */
[----:B------:R-:W-:-:S12]  /*0b30*/  @P6 VIADD R0, R0, 0x1 ;  /* 0x0000000100006836 */ /* 0x000fd80000000000 */
[----:B------:R-:W5:Y:S04]  /*0b40*/  @P5 LDG.E.U8 R14, desc[UR6][R6.64+0x2] ;  /* 0x00000206060e5981 */ /* 0x000f68000c1e1100 */
[----:B------:R-:W5:Y:S01]  /*0b50*/  @P5 LDG.E.U8 R16, desc[UR6][R10.64+0x2] ;  /* 0x000002060a105981 */ /* 0x000f62000c1e1100 */
[----:B--2---:R-:W-:Y:S02]  /*0b60*/  @P6 IMAD.IADD R5, R5, 0x1, R22 ;  /* 0x0000000105056824 */ /* 0x004fe400078e0216 */
[----:B---3--:R-:W-:Y:S02]  /*0b70*/  @P6 IMAD.IADD R3, R3, 0x1, R24 ;  /* 0x0000000103036824 */ /* 0x008fe400078e0218 */
[----:B----4-:R-:W-:Y:S01]  /*0b80*/  @P6 IMAD.IADD R21, R21, 0x1, R20 ;  /* 0x0000000115156824 */ /* 0x010fe200078e0214 */
[----:B------:R-:W-:-:S02]  /*0b90*/  ISETP.GE.AND P6, PT, R12, UR9, PT ;  /* 0x000000090c007c0c */ /* 0x000fc4000bfc6270 */
[----:B------:R-:W2:Y:S02]  /*0ba0*/  @P5 LDG.E.U8 R12, desc[UR6][R8.64+0x2] ;  /* 0x00000206080c5981 */ /* 0x000ea4000c1e1100 */
[----:B------:R-:W-:-:S04]  /*0bb0*/  ISETP.GT.AND P6, PT, R19, -0x4, !P6 ;  /* 0xfffffffc1300780c */ /* 0x000fc800077c4270 */
[----:B------:R-:W-:-:S13]  /*0bc0*/  PLOP3.LUT P6, PT, P4, P6, PT, 0x80, 0x8 ;  /* 0x000000000008781c */ /* 0x000fda00027cd070 */
[----:B------:R-:W3:Y:S04]  /*0bd0*/  @P6 LDG.E.U8 R22, desc[UR6][R6.64+0x3] ;  /* 0x0000030606166981 */ /* 0x000ee8000c1e1100 */
[----:B------:R-:W4:Y:S04]  /*0be0*/  @P6 LDG.E.U8 R24, desc[UR6][R10.64+0x3] ;  /* 0x000003060a186981 */ /* 0x000f28000c1e1100 */
[----:B------:R-:W4:Y:S01]  /*0bf0*/  @P6 LDG.E.U8 R20, desc[UR6][R8.64+0x3] ;  /* 0x0000030608146981 */ /* 0x000f22000c1e1100 */
[----:B------:R-:W-:Y:S01]  /*0c00*/  VIADD R13, R19, 0x4 ;  /* 0x00000004130d7836 */ /* 0x000fe20000000000 */
[----:B-----5:R-:W-:Y:S01]  /*0c10*/  @P5 IADD3 R5, PT, PT, R5, R14, RZ ;  /* 0x0000000e05055210 */ /* 0x020fe20007ffe0ff */
[----:B------:R-:W-:-:S02]  /*0c20*/  @P5 IMAD.IADD R3, R3, 0x1, R16 ;  /* 0x0000000103035824 */ /* 0x000fc400078e0210 */
[----:B------:R-:W-:-:S04]  /*0c30*/  @P5 VIADD R0, R0, 0x1 ;  /* 0x0000000100005836 */ /* 0x000fc80000000000 */
[----:B------:R-:W-:Y:S02]  /*0c40*/  @P6 VIADD R0, R0, 0x1 ;  /* 0x0000000100006836 */ /* 0x000fe40000000000 */
[----:B--2---:R-:W-:Y:S01]  /*0c50*/  @P5 IMAD.IADD R21, R21, 0x1, R12 ;  /* 0x0000000115155824 */ /* 0x004fe200078e020c */
[----:B------:R-:W-:-:S04]  /*0c60*/  ISETP.GE.AND P5, PT, R13, UR9, PT ;  /* 0x000000090d007c0c */ /* 0x000fc8000bfa6270 */
[C---:B------:R-:W-:Y:S01]  /*0c70*/  ISETP.GT.AND P5, PT, R19.reuse, -0x5, !P5 ;  /* 0xfffffffb1300780c */ /* 0x040fe20006fa4270 */
[----:B------:R-:W-:-:S03]  /*0c80*/  VIADD R12, R19, 0x5 ;  /* 0x00000005130c7836 */ /* 0x000fc60000000000 */
[----:B------:R-:W-:Y:S01]  /*0c90*/  PLOP3.LUT P5, PT, P4, P5, PT, 0x80, 0x8 ;  /* 0x000000000008781c */ /* 0x000fe200027ab070 */
[----:B---3--:R-:W-:-:S12]  /*0ca0*/  @P6 IMAD.IADD R5, R5, 0x1, R22 ;  /* 0x0000000105056824 */ /* 0x008fd800078e0216 */
[----:B------:R-:W2:Y:S01]  /*0cb0*/  @P5 LDG.E.U8 R14, desc[UR6][R6.64+0x4] ;  /* 0x00000406060e5981 */ /* 0x000ea2000c1e1100 */
[----:B----4-:R-:W-:-:S03]  /*0cc0*/  @P6 IADD3 R3, PT, PT, R3, R24, RZ ;  /* 0x0000001803036210 */ /* 0x010fc60007ffe0ff */
[----:B------:R-:W3:Y:S01]  /*0cd0*/  @P5 LDG.E.U8 R16, desc[UR6][R10.64+0x4] ;  /* 0x000004060a105981 */ /* 0x000ee2000c1e1100 */
[----:B------:R-:W-:Y:S01]  /*0ce0*/  @P6 IMAD.IADD R21, R21, 0x1, R20 ;  /* 0x0000000115156824 */ /* 0x000fe200078e0214 */
[----:B------:R-:W-:Y:S02]  /*0cf0*/  ISETP.GE.AND P6, PT, R12, UR9, PT ;  /* 0x000000090c007c0c */ /* 0x000fe4000bfc6270 */
[----:B------:R-:W4:Y:S02]  /*0d00*/  @P5 LDG.E.U8 R12, desc[UR6][R8.64+0x4] ;  /* 0x00000406080c5981 */ /* 0x000f24000c1e1100 */
[----:B------:R-:W-:-:S04]  /*0d10*/  ISETP.GT.AND P6, PT, R19, -0x6, !P6 ;  /* 0xfffffffa1300780c */ /* 0x000fc800077c4270 */
[----:B------:R-:W-:-:S13]  /*0d20*/  PLOP3.LUT P6, PT, P4, P6, PT, 0x80, 0x8 ;  /* 0x000000000008781c */ /* 0x000fda00027cd070 */
[----:B------:R-:W5:Y:S04]  /*0d30*/  @P6 LDG.E.U8 R22, desc[UR6][R6.64+0x5] ;  /* 0x0000050606166981 */ /* 0x000f68000c1e1100 */
[----:B------:R-:W5:Y:S04]  /*0d40*/  @P6 LDG.E.U8 R24, desc[UR6][R10.64+0x5] ;  /* 0x000005060a186981 */ /* 0x000f68000c1e1100 */
[----:B------:R-:W5:Y:S01]  /*0d50*/  @P6 LDG.E.U8 R20, desc[UR6][R8.64+0x5] ;  /* 0x0000050608146981 */ /* 0x000f62000c1e1100 */
[----:B------:R-:W-:Y:S01]  /*0d60*/  VIADD R13, R19, 0x6 ;  /* 0x00000006130d7836 */ /* 0x000fe20000000000 */
[----:B------:R-:W-:-:S05]  /*0d70*/  @P5 IADD3 R0, PT, PT, R0, 0x1, RZ ;  /* 0x0000000100005810 */ /* 0x000fca0007ffe0ff */
[----:B------:R-:W-:Y:S02]  /*0d80*/  @P6 VIADD R0, R0, 0x1 ;  /* 0x0000000100006836 */ /* 0x000fe40000000000 */
[----:B--2---:R-:W-:Y:S02]  /*0d90*/  @P5 IMAD.IADD R5, R5, 0x1, R14 ;  /* 0x0000000105055824 */ /* 0x004fe400078e020e */
[----:B---3--:R-:W-:Y:S02]  /*0da0*/  @P5 IMAD.IADD R3, R3, 0x1, R16 ;  /* 0x0000000103035824 */ /* 0x008fe400078e0210 */
[----:B----4-:R-:W-:Y:S01]  /*0db0*/  @P5 IMAD.IADD R21, R21, 0x1, R12 ;  /* 0x0000000115155824 */ /* 0x010fe200078e020c */
[----:B------:R-:W-:-:S04]  /*0dc0*/  ISETP.GE.AND P5, PT, R13, UR9, PT ;  /* 0x000000090d007c0c */ /* 0x000fc8000bfa6270 */
[----:B------:R-:W-:-:S04]  /*0dd0*/  ISETP.GT.AND P5, PT, R19, -0x7, !P5 ;  /* 0xfffffff91300780c */ /* 0x000fc80006fa4270 */
[----:B------:R-:W-:Y:S01]  /*0de0*/  PLOP3.LUT P5, PT, P4, P5, PT, 0x80, 0x8 ;  /* 0x000000000008781c */ /* 0x000fe200027ab070 */
[----:B-----5:R-:W-:-:S12]  /*0df0*/  @P6 IMAD.IADD R5, R5, 0x1, R22 ;  /* 0x0000000105056824 */ /* 0x020fd800078e0216 */
[----:B------:R-:W2:Y:S01]  /*0e00*/  @P5 LDG.E.U8 R16, desc[UR6][R10.64+0x6] ;  /* 0x000006060a105981 */ /* 0x000ea2000c1e1100 */
[----:B------:R-:W-:-:S03]  /*0e10*/  @P6 IMAD.IADD R3, R3, 0x1, R24 ;  /* 0x0000000103036824 */ /* 0x000fc600078e0218 */
[----:B------:R-:W3:Y:S01]  /*0e20*/  @P5 LDG.E.U8 R12, desc[UR6][R8.64+0x6] ;  /* 0x00000606080c5981 */ /* 0x000ee2000c1e1100 */
[----:B------:R-:W-:Y:S01]  /*0e30*/  @P6 IMAD.IADD R21, R21, 0x1, R20 ;  /* 0x0000000115156824 */ /* 0x000fe200078e0214 */
[----:B------:R-:W-:Y:S02]  /*0e40*/  PLOP3.LUT P6, PT, P4, P1, PT, 0x80, 0x8 ;  /* 0x000000000008781c */ /* 0x000fe400027c3070 */
[----:B------:R-:W4:Y:S11]  /*0e50*/  @P5 LDG.E.U8 R14, desc[UR6][R6.64+0x6] ;  /* 0x00000606060e5981 */ /* 0x000f36000c1e1100 */
[----:B------:R-:W5:Y:S04]  /*0e60*/  @P6 LDG.E.U8 R22, desc[UR6][R6.64+0x7] ;  /* 0x0000070606166981 */ /* 0x000f68000c1e1100 */
[----:B------:R-:W5:Y:S04]  /*0e70*/  @P6 LDG.E.U8 R24, desc[UR6][R10.64+0x7] ;  /* 0x000007060a186981 */ /* 0x000f68000c1e1100 */
[----:B------:R-:W5:Y:S01]  /*0e80*/  @P6 LDG.E.U8 R20, desc[UR6][R8.64+0x7] ;  /* 0x0000070608146981 */ /* 0x000f62000c1e1100 */
[----:B------:R-:W-:-:S02]  /*0e90*/  @P5 VIADD R0, R0, 0x1 ;  /* 0x0000000100005836 */ /* 0x000fc40000000000 */
[----:B------:R-:W-:-:S03]  /*0ea0*/  VIADD R13, R19, 0x9 ;  /* 0x00000009130d7836 */ /* 0x000fc60000000000 */
[----:B------:R-:W-:Y:S02]  /*0eb0*/  @P6 IADD3 R0, PT, PT, R0, 0x1, RZ ;  /* 0x0000000100006810 */ /* 0x000fe40007ffe0ff */
[----:B--2---:R-:W-:Y:S01]  /*0ec0*/  @P5 IADD3 R3, PT, PT, R3, R16, RZ ;  /* 0x0000001003035210 */ /* 0x004fe20007ffe0ff */
[----:B---3--:R-:W-:Y:S02]  /*0ed0*/  @P5 IMAD.IADD R21, R21, 0x1, R12 ;  /* 0x0000000115155824 */ /* 0x008fe400078e020c */
[----:B------:R-:W-:Y:S02]  /*0ee0*/  VIADD R12, R19, 0xa ;  /* 0x0000000a130c7836 */ /* 0x000fe40000000000 */
[----:B----4-:R-:W-:Y:S01]  /*0ef0*/  @P5 IMAD.IADD R5, R5, 0x1, R14 ;  /* 0x0000000105055824 */ /* 0x010fe200078e020e */
[----:B------:R-:W-:-:S04]  /*0f00*/  ISETP.GE.AND P5, PT, R13, UR9, PT ;  /* 0x000000090d007c0c */ /* 0x000fc8000bfa6270 */
[----:B------:R-:W-:Y:S01]  /*0f10*/  ISETP.GT.AND P5, PT, R19, -0xa, !P5 ;  /* 0xfffffff61300780c */ /* 0x000fe20006fa4270 */
[----:B-----5:R-:W-:Y:S02]  /*0f20*/  @P6 IMAD.IADD R5, R5, 0x1, R22 ;  /* 0x0000000105056824 */ /* 0x020fe400078e0216 */
[----:B------:R-:W-:Y:S02]  /*0f30*/  @P6 IMAD.IADD R3, R3, 0x1, R24 ;  /* 0x0000000103036824 */ /* 0x000fe400078e0218 */
[----:B------:R-:W-:Y:S01]  /*0f40*/  @P6 IMAD.IADD R21, R21, 0x1, R20 ;  /* 0x0000000115156824 */ /* 0x000fe200078e0214 */
[----:B------:R-:W-:-:S04]  /*0f50*/  ISETP.GE.AND P6, PT, R12, UR9, PT ;  /* 0x000000090c007c0c */ /* 0x000fc8000bfc6270 */
[----:B------:R-:W-:Y:S02]  /*0f60*/  ISETP.GT.AND P6, PT, R19, -0xb, !P6 ;  /* 0xfffffff51300780c */ /* 0x000fe400077c4270 */
[----:B------:R-:W-:Y:S02]  /*0f70*/  PLOP3.LUT P5, PT, P4, P5, PT, 0x80, 0x8 ;  /* 0x000000000008781c */ /* 0x000fe400027ab070 */
[----:B------:R-:W-:Y:S02]  /*0f80*/  PLOP3.LUT P6, PT, P4, P6, PT, 0x80, 0x8 ;  /* 0x000000000008781c */ /* 0x000fe400027cd070 */
[----:B------:R-:W-:-:S09]  /*0f90*/  PLOP3.LUT P4, PT, P4, P2, PT, 0x80, 0x8 ;  /* 0x000000000008781c */ /* 0x000fd20002785070 */
[----:B------:R-:W2:Y:S04]  /*0fa0*/  @P5 LDG.E.U8 R20, desc[UR6][R8.64+0x9] ;  /* 0x0000090608145981 */ /* 0x000ea8000c1e1100 */
[----:B------:R-:W3:Y:S04]  /*0fb0*/  @P4 LDG.E.U8 R12, desc[UR6][R8.64+0x8] ;  /* 0x00000806080c4981 */ /* 0x000ee8000c1e1100 */
[----:B------:R-:W4:Y:S04]  /*0fc0*/  @P4 LDG.E.U8 R14, desc[UR6][R6.64+0x8] ;  /* 0x00000806060e4981 */ /* 0x000f28000c1e1100 */
[----:B------:R-:W5:Y:S04]  /*0fd0*/  @P4 LDG.E.U8 R16, desc[UR6][R10.64+0x8] ;  /* 0x000008060a104981 */ /* 0x000f68000c1e1100 */
[----:B------:R-:W5:Y:S04]  /*0fe0*/  @P5 LDG.E.U8 R22, desc[UR6][R6.64+0x9] ;  /* 0x0000090606165981 */ /* 0x000f68000c1e1100 */
[----:B------:R-:W5:Y:S04]  /*0ff0*/  @P5 LDG.E.U8 R24, desc[UR6][R10.64+0x9] ;  /* 0x000009060a185981 */ /* 0x000f68000c1e1100 */
[----:B------:R-:W5:Y:S04]  /*1000*/  @P6 LDG.E.U8 R28, desc[UR6][R6.64+0xa] ;  /* 0x00000a06061c6981 */ /* 0x000f68000c1e1100 */
[----:B------:R-:W5:Y:S04]  /*1010*/  @P6 LDG.E.U8 R13, desc[UR6][R10.64+0xa] ;  /* 0x00000a060a0d6981 */ /* 0x000f68000c1e1100 */
[----:B------:R-:W5:Y:S01]  /*1020*/  @P6 LDG.E.U8 R26, desc[UR6][R8.64+0xa] ;  /* 0x00000a06081a6981 */ /* 0x000f62000c1e1100 */
[----:B------:R-:W-:Y:S01]  /*1030*/  UIADD3 UR4, UPT, UPT, UR4, 0x1, URZ ;  /* 0x0000000104047890 */ /* 0x000fe2000fffe0ff */
[----:B------:R-:W-:-:S03]  /*1040*/  @P4 VIADD R0, R0, 0x1 ;  /* 0x0000000100004836 */ /* 0x000fc60000000000 */
[----:B------:R-:W-:Y:S01]  /*1050*/  UISETP.NE.AND UP0, UPT, UR4, 0xb, UPT ;  /* 0x0000000b0400788c */ /* 0x000fe2000bf05270 */
[----:B------:R-:W-:Y:S01]  /*1060*/  @P5 VIADD R0, R0, 0x1 ;  /* 0x0000000100005836 */ /* 0x000fe20000000000 */
[----:B------:R-:W-:Y:S01]  /*1070*/  IADD3 R23, PT, PT, R23, UR9, RZ ;  /* 0x0000000917177c10 */ /* 0x000fe2000fffe0ff */
[----:B------:R-:W-:Y:S02]  /*1080*/  VIADD R18, R18, 0x1 ;  /* 0x0000000112127836 */ /* 0x000fe40000000000 */
[----:B------:R-:W-:Y:S02]  /*1090*/  VIADD R4, R4, UR9 ;  /* 0x0000000904047c36 */ /* 0x000fe40008000000 */
[----:B------:R-:W-:Y:S02]  /*10a0*/  @P6 VIADD R0, R0, 0x1 ;  /* 0x0000000100006836 */ /* 0x000fe40000000000 */
[----:B---3--:R-:W-:Y:S02]  /*10b0*/  @P4 IMAD.IADD R21, R21, 0x1, R12 ;  /* 0x0000000115154824 */ /* 0x008fe400078e020c */
[----:B----4-:R-:W-:-:S03]  /*10c0*/  @P4 IMAD.IADD R5, R5, 0x1, R14 ;  /* 0x0000000105054824 */ /* 0x010fc600078e020e */
[----:B--2---:R-:W-:Y:S01]  /*10d0*/  @P5 IADD3 R21, PT, PT, R21, R20, RZ ;  /* 0x0000001415155210 */ /* 0x004fe20007ffe0ff */
[----:B-----5:R-:W-:Y:S02]  /*10e0*/  @P4 IMAD.IADD R3, R3, 0x1, R16 ;  /* 0x0000000103034824 */ /* 0x020fe400078e0210 */
[----:B------:R-:W-:Y:S02]  /*10f0*/  @P5 IMAD.IADD R5, R5, 0x1, R22 ;  /* 0x0000000105055824 */ /* 0x000fe400078e0216 */
[----:B------:R-:W-:Y:S02]  /*1100*/  @P5 IMAD.IADD R3, R3, 0x1, R24 ;  /* 0x0000000103035824 */ /* 0x000fe400078e0218 */
[----:B------:R-:W-:Y:S02]  /*1110*/  @P6 IMAD.IADD R5, R5, 0x1, R28 ;  /* 0x0000000105056824 */ /* 0x000fe400078e021c */
[----:B------:R-:W-:Y:S02]  /*1120*/  @P6 IMAD.IADD R3, R3, 0x1, R13 ;  /* 0x0000000103036824 */ /* 0x000fe400078e020d */
[----:B------:R-:W-:Y:S01]  /*1130*/  @P6 IMAD.IADD R21, R21, 0x1, R26 ;  /* 0x0000000115156824 */ /* 0x000fe200078e021a */
[----:B------:R-:W-:Y:S06]  /*1140*/  BRA.U UP0, `(.L_x_0) ;  /* 0xfffffff100487547 */ /* 0x000fec000b83ffff */
[----:B------:R-:W-:Y:S01]  /*1150*/  ISETP.NE.AND P0, PT, R0, RZ, PT ;  /* 0x000000ff0000720c */ /* 0x000fe20003f05270 */
[----:B------:R-:W-:Y:S01]  /*1160*/  BSSY.RECONVERGENT B0, `(.L_x_1) ;  /* 0x000001d000007945 */ /* 0x000fe20003800200 */
[----:B------:R-:W-:-:S11]  /*1170*/  PRMT R4, RZ, 0x7610, R4 ;  /* 0x00007610ff047816 */ /* 0x000fd60000000004 */
[----:B------:R-:W-:Y:S05]  /*1180*/  @!P0 BRA `(.L_x_2) ;  /* 0x0000000000688947 */ /* 0x000fea0003800000 */
[-C--:B------:R-:W-:Y:S02]  /*1190*/  IABS R9, R0.reuse ;  /* 0x0000000000097213 */ /* 0x080fe40000000000 */
[----:B------:R-:W-:Y:S02]  /*11a0*/  IABS R10, R21 ;  /* 0x00000015000a7213 */ /* 0x000fe40000000000 */
[----:B------:R-:W0:Y:S01]  /*11b0*/  I2F.RP R4, R9 ;  /* 0x0000000900047306 */ /* 0x000e220000209400 */
[-C--:B------:R-:W-:Y:S02]  /*11c0*/  IABS R12, R0.reuse ;  /* 0x00000000000c7213 */ /* 0x080fe40000000000 */
[----:B------:R-:W-:-:S04]  /*11d0*/  LOP3.LUT R21, R21, R0, RZ, 0x3c, !PT ;  /* 0x0000000015157212 */ /* 0x000fc800078e3cff */
[----:B------:R-:W-:Y:S01]  /*11e0*/  ISETP.GE.AND P3, PT, R21, RZ, PT ;  /* 0x000000ff1500720c */ /* 0x000fe20003f66270 */
[----:B0-----:R-:W0:Y:S02]  /*11f0*/  MUFU.RCP R4, R4 ;  /* 0x0000000400047308 */ /* 0x001e240000001000 */
[----:B0-----:R-:W-:Y:S02]  /*1200*/  VIADD R6, R4, 0xffffffe ;  /* 0x0ffffffe04067836 */ /* 0x001fe40000000000 */
[----:B------:R-:W-:-:S04]  /*1210*/  IMAD.MOV R4, RZ, RZ, -R12 ;  /* 0x000000ffff047224 */ /* 0x000fc800078e0a0c */
[----:B------:R0:W1:Y:S02]  /*1220*/  F2I.FTZ.U32.TRUNC.NTZ R7, R6 ;  /* 0x0000000600077305 */ /* 0x000064000021f000 */
[----:B0-----:R-:W-:Y:S02]  /*1230*/  IMAD.MOV.U32 R6, RZ, RZ, RZ ;  /* 0x000000ffff067224 */ /* 0x001fe400078e00ff */
[----:B-1----:R-:W-:-:S04]  /*1240*/  IMAD.MOV R8, RZ, RZ, -R7 ;  /* 0x000000ffff087224 */ /* 0x002fc800078e0a07 */
[----:B------:R-:W-:Y:S02]  /*1250*/  IMAD R11, R8, R9, RZ ;  /* 0x00000009080b7224 */ /* 0x000fe400078e02ff */
[----:B------:R-:W-:Y:S02]  /*1260*/  IMAD.MOV.U32 R8, RZ, RZ, R10 ;  /* 0x000000ffff087224 */ /* 0x000fe400078e000a */
[----:B------:R-:W-:-:S06]  /*1270*/  IMAD.HI.U32 R7, R7, R11, R6 ;  /* 0x0000000b07077227 */ /* 0x000fcc00078e0006 */
[----:B------:R-:W-:-:S04]  /*1280*/  IMAD.HI.U32 R7, R7, R8, RZ ;  /* 0x0000000807077227 */ /* 0x000fc800078e00ff */
[----:B------:R-:W-:-:S05]  /*1290*/  IMAD R4, R7, R4, R8 ;  /* 0x0000000407047224 */ /* 0x000fca00078e0208 */
[----:B------:R-:W-:-:S13]  /*12a0*/  ISETP.GT.U32.AND P2, PT, R9, R4, PT ;  /* 0x000000040900720c */ /* 0x000fda0003f44070 */
[-C--:B------:R-:W-:Y:S01]  /*12b0*/  @!P2 IADD3 R4, PT, PT, R4, -R9.reuse, RZ ;  /* 0x800000090404a210 */ /* 0x080fe20007ffe0ff */
[----:B------:R-:W-:Y:S01]  /*12c0*/  @!P2 VIADD R7, R7, 0x1 ;  /* 0x000000010707a836 */ /* 0x000fe20000000000 */
[----:B------:R-:W-:Y:S02]  /*12d0*/  ISETP.NE.AND P2, PT, R0, RZ, PT ;  /* 0x000000ff0000720c */ /* 0x000fe40003f45270 */
[----:B------:R-:W-:-:S13]  /*12e0*/  ISETP.GE.U32.AND P1, PT, R4, R9, PT ;  /* 0x000000090400720c */ /* 0x000fda0003f26070 */
[----:B------:R-:W-:-:S04]  /*12f0*/  @P1 VIADD R7, R7, 0x1 ;  /* 0x0000000107071836 */ /* 0x000fc80000000000 */
[----:B------:R-:W-:Y:S01]  /*1300*/  @!P3 IMAD.MOV R7, RZ, RZ, -R7 ;  /* 0x000000ffff07b224 */ /* 0x000fe200078e0a07 */
[----:B------:R-:W-:-:S04]  /*1310*/  @!P2 LOP3.LUT R7, RZ, R0, RZ, 0x33, !PT ;  /* 0x00000000ff07a212 */ /* 0x000fc800078e33ff */
[----:B------:R-:W-:-:S07]  /*1320*/  PRMT R4, R7, 0x7610, R4 ;  /* 0x0000761007047816 */ /* 0x000fce0000000004 */
.L_x_2:
[----:B------:R-:W-:Y:S05]  /*1330*/  BSYNC.RECONVERGENT B0 ;  /* 0x0000000000007941 */ /* 0x000fea0003800200 */
.L_x_1:
[----:B------:R-:W0:Y:S01]  /*1340*/  LDCU.64 UR4, c[0x0][0x398] ;  /* 0x00007300ff0477ac */ /* 0x000e220008000a00 */
[----:B------:R-:W-:Y:S01]  /*1350*/  IMAD R2, R2, UR9, R19 ;  /* 0x0000000902027c24 */ /* 0x000fe2000f8e0213 */
[----:B------:R-:W-:Y:S01]  /*1360*/  BSSY.RECONVERGENT B0, `(.L_x_3) ;  /* 0x000001f000007945 */ /* 0x000fe20003800200 */
[----:B------:R-:W-:-:S03]  /*1370*/  PRMT R10, RZ, 0x7610, R10 ;  /* 0x00007610ff0a7816 */ /* 0x000fc6000000000a */
[----:B------:R-:W-:Y:S02]  /*1380*/  SHF.R.S32.HI R15, RZ, 0x1f, R2 ;  /* 0x0000001fff0f7819 */ /* 0x000fe40000011402 */
[----:B0-----:R-:W-:-:S04]  /*1390*/  IADD3 R6, P1, PT, R2, UR4, RZ ;  /* 0x0000000402067c10 */ /* 0x001fc8000ff3e0ff */
[----:B------:R-:W-:Y:S01]  /*13a0*/  IADD3.X R7, PT, PT, R15, UR5, RZ, P1, !PT ;  /* 0x000000050f077c10 */ /* 0x000fe20008ffe4ff */
[----:B------:R-:W-:Y:S08]  /*13b0*/  @!P0 BRA `(.L_x_4) ;  /* 0x0000000000648947 */ /* 0x000ff00003800000 */
[-C--:B------:R-:W-:Y:S02]  /*13c0*/  IABS R10, R0.reuse ;  /* 0x00000000000a7213 */ /* 0x080fe40000000000 */
[----:B------:R-:W-:Y:S02]  /*13d0*/  IABS R11, R5 ;  /* 0x00000005000b7213 */ /* 0x000fe40000000000 */
[----:B------:R-:W0:Y:S01]  /*13e0*/  I2F.RP R12, R10 ;  /* 0x0000000a000c7306 */ /* 0x000e220000209400 */
[-C--:B------:R-:W-:Y:S02]  /*13f0*/  IABS R16, R0.reuse ;  /* 0x0000000000107213 */ /* 0x080fe40000000000 */
[----:B------:R-:W-:-:S04]  /*1400*/  LOP3.LUT R5, R5, R0, RZ, 0x3c, !PT ;  /* 0x0000000005057212 */ /* 0x000fc800078e3cff */
[----:B------:R-:W-:Y:S01]  /*1410*/  ISETP.GE.AND P3, PT, R5, RZ, PT ;  /* 0x000000ff0500720c */ /* 0x000fe20003f66270 */
[----:B0-----:R-:W0:Y:S02]  /*1420*/  MUFU.RCP R12, R12 ;  /* 0x0000000c000c7308 */ /* 0x001e240000001000 */
[----:B0-----:R-:W-:-:S06]  /*1430*/  VIADD R8, R12, 0xffffffe ;  /* 0x0ffffffe0c087836 */ /* 0x001fcc0000000000 */
[----:B------:R0:W1:Y:S02]  /*1440*/  F2I.FTZ.U32.TRUNC.NTZ R9, R8 ;  /* 0x0000000800097305 */ /* 0x000064000021f000 */
[----:B0-----:R-:W-:Y:S02]  /*1450*/  IMAD.MOV.U32 R8, RZ, RZ, RZ ;  /* 0x000000ffff087224 */ /* 0x001fe400078e00ff */
[----:B-1----:R-:W-:-:S04]  /*1460*/  IMAD.MOV R13, RZ, RZ, -R9 ;  /* 0x000000ffff0d7224 */ /* 0x002fc800078e0a09 */
[----:B------:R-:W-:-:S04]  /*1470*/  IMAD R13, R13, R10, RZ ;  /* 0x0000000a0d0d7224 */ /* 0x000fc800078e02ff */
[----:B------:R-:W-:Y:S01]  /*1480*/  IMAD.HI.U32 R14, R9, R13, R8 ;  /* 0x0000000d090e7227 */ /* 0x000fe200078e0008 */
[----:B------:R-:W-:-:S05]  /*1490*/  IADD3 R9, PT, PT, RZ, -R16, RZ ;  /* 0x80000010ff097210 */ /* 0x000fca0007ffe0ff */
[----:B------:R-:W-:-:S04]  /*14a0*/  IMAD.HI.U32 R8, R14, R11, RZ ;  /* 0x0000000b0e087227 */ /* 0x000fc800078e00ff */
[----:B------:R-:W-:-:S05]  /*14b0*/  IMAD R9, R8, R9, R11 ;  /* 0x0000000908097224 */ /* 0x000fca00078e020b */
[----:B------:R-:W-:-:S13]  /*14c0*/  ISETP.GT.U32.AND P2, PT, R10, R9, PT ;  /* 0x000000090a00720c */ /* 0x000fda0003f44070 */
[----:B------:R-:W-:Y:S02]  /*14d0*/  @!P2 IMAD.IADD R9, R9, 0x1, -R10 ;  /* 0x000000010909a824 */ /* 0x000fe400078e0a0a */
[----:B------:R-:W-:Y:S01]  /*14e0*/  @!P2 VIADD R8, R8, 0x1 ;  /* 0x000000010808a836 */ /* 0x000fe20000000000 */
[----:B------:R-:W-:Y:S02]  /*14f0*/  ISETP.NE.AND P2, PT, R0, RZ, PT ;  /* 0x000000ff0000720c */ /* 0x000fe40003f45270 */
[----:B------:R-:W-:-:S13]  /*1500*/  ISETP.GE.U32.AND P1, PT, R9, R10, PT ;  /* 0x0000000a0900720c */ /* 0x000fda0003f26070 */
[----:B------:R-:W-:-:S04]  /*1510*/  @P1 VIADD R8, R8, 0x1 ;  /* 0x0000000108081836 */ /* 0x000fc80000000000 */
[----:B------:R-:W-:Y:S01]  /*1520*/  @!P3 IMAD.MOV R8, RZ, RZ, -R8 ;  /* 0x000000ffff08b224 */ /* 0x000fe200078e0a08 */
[----:B------:R-:W-:-:S04]  /*1530*/  @!P2 LOP3.LUT R8, RZ, R0, RZ, 0x33, !PT ;  /* 0x00000000ff08a212 */ /* 0x000fc800078e33ff */
[----:B------:R-:W-:-:S07]  /*1540*/  PRMT R10, R8, 0x7610, R10 ;  /* 0x00007610080a7816 */ /* 0x000fce000000000a */
.L_x_4:
[----:B------:R-:W-:Y:S05]  /*1550*/  BSYNC.RECONVERGENT B0 ;  /* 0x0000000000007941 */ /* 0x000fea0003800200 */
.L_x_3:
[----:B------:R-:W0:Y:S01]  /*1560*/  LDCU.64 UR4, c[0x0][0x3a0] ;  /* 0x00007400ff0477ac */ /* 0x000e220008000a00 */
[----:B------:R-:W-:Y:S01]  /*1570*/  BSSY.RECONVERGENT B0, `(.L_x_5) ;  /* 0x000001d000007945 */ /* 0x000fe20003800200 */
[----:B------:R-:W-:Y:S02]  /*1580*/  PRMT R5, RZ, 0x7610, R5 ;  /* 0x00007610ff057816 */ /* 0x000fe40000000005 */
        /* <DEDUP_REMOVED lines=12> */
[----:B0-----:R-:W-:Y:S02]  /*1650*/  HFMA2 R12, -RZ, RZ, 0, 0 ;  /* 0x00000000ff0c7431 */ /* 0x001fe400000001ff */
[----:B-1----:R-:W-:-:S04]  /*1660*/  IMAD.MOV R11, RZ, RZ, -R13 ;  /* 0x000000ffff0b7224 */ /* 0x002fc800078e0a0d */
[----:B------:R-:W-:-:S04]  /*1670*/  IMAD R11, R11, R16, RZ ;  /* 0x000000100b0b7224 */ /* 0x000fc800078e02ff */
[----:B------:R-:W-:-:S04]  /*1680*/  IMAD.HI.U32 R11, R13, R11, R12 ;  /* 0x0000000b0d0b7227 */ /* 0x000fc800078e000c */
[----:B------:R-:W-:Y:S02]  /*1690*/  IMAD.MOV R13, RZ, RZ, -R17 ;  /* 0x000000ffff0d7224 */ /* 0x000fe400078e0a11 */
        /* <DEDUP_REMOVED lines=9> */
[----:B------:R-:W-:-:S07]  /*1730*/  @!P1 LOP3.LUT R5, RZ, R0, RZ, 0x33, !PT ;  /* 0x00000000ff059212 */ /* 0x000fce00078e33ff */
.L_x_6:
[----:B------:R-:W-:Y:S05]  /*1740*/  BSYNC.RECONVERGENT B0 ;  /* 0x0000000000007941 */ /* 0x000fea0003800200 */
.L_x_5:
[----:B------:R-:W0:Y:S01]  /*1750*/  LDCU.64 UR4, c[0x0][0x3a8] ;  /* 0x00007500ff0477ac */ /* 0x000e220008000a00 */
[----:B------:R-:W-:Y:S04]  /*1760*/  STG.E.U8 desc[UR6][R6.64], R4 ;  /* 0x0000000406007986 */ /* 0x000fe8000c101106 */
[----:B------:R-:W-:Y:S01]  /*1770*/  STG.E.U8 desc[UR6][R8.64], R10 ;  /* 0x0000000a08007986 */ /* 0x000fe2000c101106 */
[----:B0-----:R-:W-:-:S04]  /*1780*/  IADD3 R2, P0, PT, R2, UR4, RZ ;  /* 0x0000000402027c10 */ /* 0x001fc8000ff1e0ff */
[----:B------:R-:W-:-:S05]  /*1790*/  IADD3.X R3, PT, PT, R15, UR5, RZ, P0, !PT ;  /* 0x000000050f037c10 */ /* 0x000fca00087fe4ff */
[----:B------:R-:W-:Y:S01]  /*17a0*/  STG.E.U8 desc[UR6][R2.64], R5 ;  /* 0x0000000502007986 */ /* 0x000fe2000c101106 */
[----:B------:R-:W-:Y:S05]  /*17b0*/  EXIT ;  /* 0x000000000000794d */ /* 0x000fea0003800000 */
.L_x_7:
[----:B------:R-:W-:-:S00]  /*17c0*/  BRA `(.L_x_7) ;  /* 0xfffffffc00fc7947 */ /* 0x000fc0000383ffff */
[----:B------:R-:W-:-:S00]  /*17d0*/  NOP ;  /* 0x0000000000007918 */ /* 0x000fc00000000000 */
        /* <DEDUP_REMOVED lines=10> */
.L_x_8:


//--------------------- .nv.shared.reserved.0     --------------------------
	.section	.nv.shared.reserved.0,"aw",@nobits
	.weak		__nv_reservedSMEM_offset_0_alias
	.size		__nv_reservedSMEM_offset_0_alias, 0, 64
	.other		__nv_reservedSMEM_offset_0_alias,@"STO_CUDA_RESERVED_SHARED STV_DEFAULT"
__nv_reservedSMEM_offset_0_alias:
	.zero		0
	.zero		64


//--------------------- .nv.constant0._Z8cudaBlurPhS_S_S_S_S_ii --------------------------
	.section	.nv.constant0._Z8cudaBlurPhS_S_S_S_S_ii,"a",@progbits
	.sectionflags	@""
	.align	4
.nv.constant0._Z8cudaBlurPhS_S_S_S_S_ii:
	.zero		952


//--------------------- SYMBOLS --------------------------

	.type		.nv.reservedSmem.offset0,@object
	.size		.nv.reservedSmem.offset0,0x4
